	.headerflags	@"EF_CUDA_TEXMODE_UNIFIED EF_CUDA_64BIT_ADDRESS EF_CUDA_ACCELERATORS EF_CUDA_SM90 EF_CUDA_VIRTUAL_SM(EF_CUDA_SM90)"
	.elftype	@"ET_EXEC"


//--------------------- .nv.info                  --------------------------
	.section	.nv.info,"",@"SHT_CUDA_INFO"
	.align	4


	//----- nvinfo : EIATTR_REGCOUNT
	.align		4
        /*0000*/ 	.byte	0x04, 0x2f
        /*0002*/ 	.short	(.L_3 - .L_2)
	.align		4
.L_2:
        /*0004*/ 	.word	index@(triton_poi_fused__native_batch_norm_legit_no_training_convolution_relu_28)
        /*0008*/ 	.word	0x00000017


	//----- nvinfo : EIATTR_MIN_STACK_SIZE
	.align		4
.L_3:
        /*000c*/ 	.byte	0x04, 0x12
        /*000e*/ 	.short	(.L_5 - .L_4)
	.align		4
.L_4:
        /*0010*/ 	.word	index@(triton_poi_fused__native_batch_norm_legit_no_training_convolution_relu_28)
        /*0014*/ 	.word	0x00000000


	//----- nvinfo : EIATTR_FRAME_SIZE
	.align		4
.L_5:
        /*0018*/ 	.byte	0x04, 0x11
        /*001a*/ 	.short	(.L_7 - .L_6)
	.align		4
.L_6:
        /*001c*/ 	.word	index@(triton_poi_fused__native_batch_norm_legit_no_training_convolution_relu_28)
        /*0020*/ 	.word	0x00000000


	//----- nvinfo : EIATTR_MIN_STACK_SIZE
	.align		4
.L_7:
        /*0024*/ 	.byte	0x04, 0x12
        /*0026*/ 	.short	(.L_9 - .L_8)
	.align		4
.L_8:
        /*0028*/ 	.word	index@(triton_poi_fused__native_batch_norm_legit_no_training_convolution_relu_28)
        /*002c*/ 	.word	0x00000000
.L_9:


//--------------------- .nv.info.triton_poi_fused__native_batch_norm_legit_no_training_convolution_relu_28 --------------------------
	.section	.nv.info.triton_poi_fused__native_batch_norm_legit_no_training_convolution_relu_28,"",@"SHT_CUDA_INFO"
	.sectionflags	@""
	.align	4


	//----- nvinfo : EIATTR_CUDA_API_VERSION
	.align		4
        /*0000*/ 	.byte	0x04, 0x37
        /*0002*/ 	.short	(.L_11 - .L_10)
.L_10:
        /*0004*/ 	.word	0x0000007c


	//----- nvinfo : EIATTR_KPARAM_INFO
	.align		4
.L_11:
        /*0008*/ 	.byte	0x04, 0x17
        /*000a*/ 	.short	(.L_13 - .L_12)
.L_12:
        /*000c*/ 	.word	0x00000000
        /*0010*/ 	.short	0x0007
        /*0012*/ 	.short	0x0038
        /*0014*/ 	.byte	0x00, 0xf0, 0x11, 0x00


	//----- nvinfo : EIATTR_KPARAM_INFO
	.align		4
.L_13:
        /*0018*/ 	.byte	0x04, 0x17
        /*001a*/ 	.short	(.L_15 - .L_14)
.L_14:
        /*001c*/ 	.word	0x00000000
        /*0020*/ 	.short	0x0006
        /*0022*/ 	.short	0x0030
        /*0024*/ 	.byte	0x00, 0xf4, 0x21, 0x00


	//----- nvinfo : EIATTR_KPARAM_INFO
	.align		4
.L_15:
        /*0028*/ 	.byte	0x04, 0x17
        /*002a*/ 	.short	(.L_17 - .L_16)
.L_16:
        /*002c*/ 	.word	0x00000000
        /*0030*/ 	.short	0x0005
        /*0032*/ 	.short	0x0028
        /*0034*/ 	.byte	0x00, 0xf4, 0x21, 0x00


	//----- nvinfo : EIATTR_KPARAM_INFO
	.align		4
.L_17:
        /*0038*/ 	.byte	0x04, 0x17
        /*003a*/ 	.short	(.L_19 - .L_18)
.L_18:
        /*003c*/ 	.word	0x00000000
        /*0040*/ 	.short	0x0004
        /*0042*/ 	.short	0x0020
        /*0044*/ 	.byte	0x00, 0xf4, 0x21, 0x00


	//----- nvinfo : EIATTR_KPARAM_INFO
	.align		4
.L_19:
        /*0048*/ 	.byte	0x04, 0x17
        /*004a*/ 	.short	(.L_21 - .L_20)
.L_20:
        /*004c*/ 	.word	0x00000000
        /*0050*/ 	.short	0x0003
        /*0052*/ 	.short	0x0018
        /*0054*/ 	.byte	0x00, 0xf4, 0x21, 0x00


	//----- nvinfo : EIATTR_KPARAM_INFO
	.align		4
.L_21:
        /*0058*/ 	.byte	0x04, 0x17
        /*005a*/ 	.short	(.L_23 - .L_22)
.L_22:
        /*005c*/ 	.word	0x00000000
        /*0060*/ 	.short	0x0002
        /*0062*/ 	.short	0x0010
        /*0064*/ 	.byte	0x00, 0xf4, 0x21, 0x00


	//----- nvinfo : EIATTR_KPARAM_INFO
	.align		4
.L_23:
        /*0068*/ 	.byte	0x04, 0x17
        /*006a*/ 	.short	(.L_25 - .L_24)
.L_24:
        /*006c*/ 	.word	0x00000000
        /*0070*/ 	.short	0x0001
        /*0072*/ 	.short	0x0008
        /*0074*/ 	.byte	0x00, 0xf4, 0x21, 0x00


	//----- nvinfo : EIATTR_KPARAM_INFO
	.align		4
.L_25:
        /*0078*/ 	.byte	0x04, 0x17
        /*007a*/ 	.short	(.L_27 - .L_26)
.L_26:
        /*007c*/ 	.word	0x00000000
        /*0080*/ 	.short	0x0000
        /*0082*/ 	.short	0x0000
        /*0084*/ 	.byte	0x00, 0xf4, 0x21, 0x00


	//----- nvinfo : EIATTR_SPARSE_MMA_MASK
	.align		4
.L_27:
        /*0088*/ 	.byte	0x03, 0x50
        /*008a*/ 	.short	0x0000


	//----- nvinfo : EIATTR_MAXREG_COUNT
	.align		4
        /*008c*/ 	.byte	0x03, 0x1b
        /*008e*/ 	.short	0x00ff


	//----- nvinfo : EIATTR_EXIT_INSTR_OFFSETS
	.align		4
        /*0090*/ 	.byte	0x04, 0x1c
        /*0092*/ 	.short	(.L_29 - .L_28)


	//   ....[0]....
.L_28:
        /*0094*/ 	.word	0x00000350


	//   ....[1]....
        /*0098*/ 	.word	0x00000370


	//----- nvinfo : EIATTR_REQNTID
	.align		4
.L_29:
        /*009c*/ 	.byte	0x04, 0x10
        /*009e*/ 	.short	(.L_31 - .L_30)
.L_30:
        /*00a0*/ 	.word	0x00000080
        /*00a4*/ 	.word	0x00000001
        /*00a8*/ 	.word	0x00000001


	//----- nvinfo : EIATTR_CBANK_PARAM_SIZE
	.align		4
.L_31:
        /*00ac*/ 	.byte	0x03, 0x19
        /*00ae*/ 	.short	0x003c


	//----- nvinfo : EIATTR_PARAM_CBANK
	.align		4
        /*00b0*/ 	.byte	0x04, 0x0a
        /*00b2*/ 	.short	(.L_33 - .L_32)
	.align		4
.L_32:
        /*00b4*/ 	.word	index@(.nv.constant0.triton_poi_fused__native_batch_norm_legit_no_training_convolution_relu_28)
        /*00b8*/ 	.short	0x0210
        /*00ba*/ 	.short	0x003c


	//----- nvinfo : EIATTR_SW_WAR
	.align		4
.L_33:
        /*00bc*/ 	.byte	0x04, 0x36
        /*00be*/ 	.short	(.L_35 - .L_34)
.L_34:
        /*00c0*/ 	.word	0x00000008
.L_35:


//--------------------- .nv.callgraph             --------------------------
	.section	.nv.callgraph,"",@"SHT_CUDA_CALLGRAPH"
	.align	4
	.sectionentsize	8
	.align		4
        /*0000*/ 	.word	0x00000000
	.align		4
        /*0004*/ 	.word	0xffffffff
	.align		4
        /*0008*/ 	.word	0x00000000
	.align		4
        /*000c*/ 	.word	0xfffffffe
	.align		4
        /*0010*/ 	.word	0x00000000
	.align		4
        /*0014*/ 	.word	0xfffffffd
	.align		4
        /*0018*/ 	.word	0x00000000
	.align		4
        /*001c*/ 	.word	0xfffffffc


//--------------------- .nv.constant4             --------------------------
	.section	.nv.constant4,"a",@progbits
	.align	8
	.align		8
.nv.constant4:
        /*0000*/ 	.dword	_$_str
	.align		8
        /*0008*/ 	.dword	_$_str_$_2


//--------------------- .text.triton_poi_fused__native_batch_norm_legit_no_training_convolution_relu_28 --------------------------
	.section	.text.triton_poi_fused__native_batch_norm_legit_no_training_convolution_relu_28,"ax",@progbits
	.align	128
        .global         triton_poi_fused__native_batch_norm_legit_no_training_convolution_relu_28
        .type           triton_poi_fused__native_batch_norm_legit_no_training_convolution_relu_28,@function
        .size           triton_poi_fused__native_batch_norm_legit_no_training_convolution_relu_28,(.L_x_1 - triton_poi_fused__native_batch_norm_legit_no_training_convolution_relu_28)
        .other          triton_poi_fused__native_batch_norm_legit_no_training_convolution_relu_28,@"STO_CUDA_ENTRY STV_DEFAULT"
triton_poi_fused__native_batch_norm_legit_no_training_convolution_relu_28:
.text.triton_poi_fused__native_batch_norm_legit_no_training_convolution_relu_28:
[----:B------:R-:W0:Y:S01]  /*0000*/  LDC R1, c[0x0][0x28] ;  /* 0x00000a00ff017b82 */ /* 0x000e220000000800 */
[----:B------:R-:W1:Y:S07]  /*0010*/  S2R R0, SR_TID.X ;  /* 0x0000000000007919 */ /* 0x000e6e0000002100 */
[----:B------:R-:W2:Y:S01]  /*0020*/  LDC.64 R12, c[0x0][0x228] ;  /* 0x00008a00ff0c7b82 */ /* 0x000ea20000000a00 */
[----:B------:R-:W-:Y:S01]  /*0030*/  CS2R R4, SRZ ;  /* 0x0000000000047805 */ /* 0x000fe2000001ff00 */
[----:B------:R-:W-:Y:S01]  /*0040*/  ULDC.64 UR4, c[0x0][0x208] ;  /* 0x0000820000047ab9 */ /* 0x000fe20000000a00 */
[----:B------:R-:W3:Y:S05]  /*0050*/  S2R R3, SR_CTAID.X ;  /* 0x0000000000037919 */ /* 0x000eea0000002500 */
[----:B------:R-:W4:Y:S08]  /*0060*/  LDC.64 R10, c[0x0][0x218] ;  /* 0x00008600ff0a7b82 */ /* 0x000f300000000a00 */
[----:B------:R-:W5:Y:S08]  /*0070*/  LDC.64 R14, c[0x0][0x220] ;  /* 0x00008800ff0e7b82 */ /* 0x000f700000000a00 */
[----:B------:R-:W5:Y:S01]  /*0080*/  LDC.64 R16, c[0x0][0x230] ;  /* 0x00008c00ff107b82 */ /* 0x000f620000000a00 */
[----:B-1----:R-:W-:-:S07]  /*0090*/  LOP3.LUT R0, R0, 0x7f, RZ, 0xc0, !PT ;  /* 0x0000007f00007812 */ /* 0x002fce00078ec0ff */
[----:B------:R-:W1:Y:S01]  /*00a0*/  LDC.64 R6, c[0x0][0x238] ;  /* 0x00008e00ff067b82 */ /* 0x000e620000000a00 */
[----:B---3--:R-:W-:Y:S02]  /*00b0*/  SHF.R.S32.HI R2, RZ, 0x18, R3 ;  /* 0x00000018ff027819 */ /* 0x008fe40000011403 */
[----:B------:R-:W-:Y:S02]  /*00c0*/  LEA R0, R3, R0, 0x7 ;  /* 0x0000000003007211 */ /* 0x000fe400078e38ff */
[----:B------:R-:W-:Y:S02]  /*00d0*/  SGXT R3, R2, 0x1 ;  /* 0x000000010203781a */ /* 0x000fe40000000200 */
[----:B------:R-:W-:Y:S02]  /*00e0*/  ISETP.GE.AND P0, PT, R0, 0x800, PT ;  /* 0x000008000000780c */ /* 0x000fe40003f06270 */
[----:B------:R-:W-:-:S04]  /*00f0*/  LEA.HI R3, R3, R0, RZ, 0x7 ;  /* 0x0000000003037211 */ /* 0x000fc800078f38ff */
[----:B------:R-:W-:-:S04]  /*0100*/  LOP3.LUT R3, R3, 0xffffff80, RZ, 0xc0, !PT ;  /* 0xffffff8003037812 */ /* 0x000fc800078ec0ff */
[----:B------:R-:W-:Y:S02]  /*0110*/  IADD3 R19, R0, -R3, RZ ;  /* 0x8000000300137210 */ /* 0x000fe40007ffe0ff */
[----:B------:R-:W3:Y:S03]  /*0120*/  LDC.64 R2, c[0x0][0x210] ;  /* 0x00008400ff027b82 */ /* 0x000ee60000000a00 */
[----:B--2---:R-:W-:-:S05]  /*0130*/  IMAD.WIDE R12, R19, 0x4, R12 ;  /* 0x00000004130c7825 */ /* 0x004fca00078e020c */
[----:B------:R5:W2:Y:S01]  /*0140*/  @!P0 LDG.E.EL R4, desc[UR4][R12.64] ;  /* 0x000000040c048981 */ /* 0x000aa2000c2e1900 */
[----:B------:R-:W-:Y:S01]  /*0150*/  CS2R R8, SRZ ;  /* 0x0000000000087805 */ /* 0x000fe2000001ff00 */
[----:B----4-:R-:W-:-:S05]  /*0160*/  IMAD.WIDE R10, R19, 0x4, R10 ;  /* 0x00000004130a7825 */ /* 0x010fca00078e020a */
[----:B------:R4:W2:Y:S01]  /*0170*/  @!P0 LDG.E.EL R8, desc[UR4][R10.64] ;  /* 0x000000040a088981 */ /* 0x0008a2000c2e1900 */
[----:B-----5:R-:W-:-:S04]  /*0180*/  IMAD.WIDE R12, R19, 0x4, R14 ;  /* 0x00000004130c7825 */ /* 0x020fc800078e020e */
[----:B---3--:R-:W-:Y:S01]  /*0190*/  IMAD.WIDE R2, R0, 0x4, R2 ;  /* 0x0000000400027825 */ /* 0x008fe200078e0202 */
[----:B------:R-:W3:Y:S04]  /*01a0*/  @!P0 LDG.E.EL R9, desc[UR4][R12.64] ;  /* 0x000000040c098981 */ /* 0x000ee8000c2e1900 */
[----:B------:R-:W5:Y:S01]  /*01b0*/  @!P0 LDG.E R5, desc[UR4][R2.64] ;  /* 0x0000000402058981 */ /* 0x000f62000c1e1900 */
[----:B0-----:R-:W-:-:S04]  /*01c0*/  IMAD.WIDE R14, R19, 0x4, R16 ;  /* 0x00000004130e7825 */ /* 0x001fc800078e0210 */
[----:B-1----:R-:W-:Y:S01]  /*01d0*/  IMAD.WIDE R16, R19, 0x4, R6 ;  /* 0x0000000413107825 */ /* 0x002fe200078e0206 */
[----:B------:R-:W-:Y:S01]  /*01e0*/  CS2R R18, SRZ ;  /* 0x0000000000127805 */ /* 0x000fe2000001ff00 */
[----:B----4-:R-:W-:Y:S01]  /*01f0*/  HFMA2.MMA R11, -RZ, RZ, 1.625, 0 ;  /* 0x3e800000ff0b7435 */ /* 0x010fe200000001ff */
[----:B------:R-:W0:Y:S04]  /*0200*/  LDC.64 R6, c[0x0][0x240] ;  /* 0x00009000ff067b82 */ /* 0x000e280000000a00 */
[----:B------:R-:W4:Y:S04]  /*0210*/  @!P0 LDG.E.EL R18, desc[UR4][R14.64] ;  /* 0x000000040e128981 */ /* 0x000f28000c2e1900 */
[----:B------:R-:W4:Y:S01]  /*0220*/  @!P0 LDG.E.EL R19, desc[UR4][R16.64] ;  /* 0x0000000410138981 */ /* 0x000f22000c2e1900 */
[----:B0-----:R-:W-:-:S04]  /*0230*/  IMAD.WIDE R6, R0, 0x4, R6 ;  /* 0x0000000400067825 */ /* 0x001fc800078e0206 */
[----:B--2---:R-:W-:-:S04]  /*0240*/  FADD R4, R4, 9.9999997473787516356e-06 ;  /* 0x3727c5ac04047421 */ /* 0x004fc80000000000 */
[----:B------:R-:W0:Y:S02]  /*0250*/  MUFU.SQRT R20, R4 ;  /* 0x0000000400147308 */ /* 0x000e240000002000 */
[C---:B0-----:R-:W-:Y:S02]  /*0260*/  FSETP.GT.AND P1, PT, R20.reuse, 8.50705917302346158658e+37, PT ;  /* 0x7e8000001400780b */ /* 0x041fe40003f24000 */
[----:B------:R-:W-:-:S11]  /*0270*/  FSETP.GEU.AND P2, PT, R20, 1.175494350822287508e-38, PT ;  /* 0x008000001400780b */ /* 0x000fd60003f4e000 */
[----:B------:R-:W-:-:S04]  /*0280*/  @P1 FMUL R20, R20, 0.25 ;  /* 0x3e80000014141820 */ /* 0x000fc80000400000 */
[----:B------:R-:W-:-:S06]  /*0290*/  @!P2 FMUL R20, R20, 16777216 ;  /* 0x4b8000001414a820 */ /* 0x000fcc0000400000 */
[----:B------:R-:W0:Y:S01]  /*02a0*/  MUFU.RCP R20, R20 ;  /* 0x0000001400147308 */ /* 0x000e220000001000 */
[----:B------:R-:W-:Y:S01]  /*02b0*/  FSEL R11, R11, 1, P1 ;  /* 0x3f8000000b0b7808 */ /* 0x000fe20000800000 */
[----:B-----5:R-:W-:-:S04]  /*02c0*/  FADD R5, R8, R5 ;  /* 0x0000000508057221 */ /* 0x020fc80000000000 */
[----:B------:R-:W-:Y:S01]  /*02d0*/  @!P2 FMUL R11, R11, 16777216 ;  /* 0x4b8000000b0ba820 */ /* 0x000fe20000400000 */
[----:B---3--:R-:W-:-:S03]  /*02e0*/  FADD R9, R5, -R9 ;  /* 0x8000000905097221 */ /* 0x008fc60000000000 */
[----:B0-----:R-:W-:-:S04]  /*02f0*/  FMUL R4, R20, R11 ;  /* 0x0000000b14047220 */ /* 0x001fc80000400000 */
[----:B------:R-:W-:-:S04]  /*0300*/  FMUL R4, R9, R4 ;  /* 0x0000000409047220 */ /* 0x000fc80000400000 */
[----:B----4-:R-:W-:Y:S01]  /*0310*/  FFMA R4, R4, R18, R19 ;  /* 0x0000001204047223 */ /* 0x010fe20000000013 */
[----:B------:R0:W-:Y:S04]  /*0320*/  @!P0 STG.E desc[UR4][R2.64], R5 ;  /* 0x0000000502008986 */ /* 0x0001e8000c101904 */
[----:B------:R-:W-:-:S04]  /*0330*/  FSETP.GEU.AND P1, PT, R4, RZ, PT ;  /* 0x000000ff0400720b */ /* 0x000fc80003f2e000 */
[----:B------:R-:W-:Y:S01]  /*0340*/  FSEL R9, R4, RZ, P1 ;  /* 0x000000ff04097208 */ /* 0x000fe20000800000 */
[----:B0-----:R-:W-:Y:S08]  /*0350*/  @P0 EXIT ;  /* 0x000000000000094d */ /* 0x001ff00003800000 */
[----:B------:R-:W-:Y:S01]  /*0360*/  STG.E desc[UR4][R6.64], R9 ;  /* 0x0000000906007986 */ /* 0x000fe2000c101904 */
[----:B------:R-:W-:Y:S05]  /*0370*/  EXIT ;  /* 0x000000000000794d */ /* 0x000fea0003800000 */
.L_x_0:
[----:B------:R-:W-:-:S00]  /*0380*/  BRA `(.L_x_0) ;  /* 0xfffffffc00fc7947 */ /* 0x000fc0000383ffff */
[----:B------:R-:W-:-:S00]  /*0390*/  NOP ;  /* 0x0000000000007918 */ /* 0x000fc00000000000 */
        /* <DEDUP_REMOVED lines=14> */
.L_x_1:


//--------------------- .nv.global.init           --------------------------
	.section	.nv.global.init,"aw",@progbits
.nv.global.init:
	.type		_$_str,@object
	.size		_$_str,(_$_str_$_2 - _$_str)
_$_str:
        /*0000*/ 	.byte	0x5f, 0x5f, 0x43, 0x55, 0x44, 0x41, 0x5f, 0x46, 0x54, 0x5a, 0x00
	.type		_$_str_$_2,@object
	.size		_$_str_$_2,(.L_1 - _$_str_$_2)
_$_str_$_2:
        /*000b*/ 	.byte	0x5f, 0x5f, 0x43, 0x55, 0x44, 0x41, 0x5f, 0x50, 0x52, 0x45, 0x43, 0x5f, 0x53, 0x51, 0x52, 0x54
        /*001b*/ 	.byte	0x00
.L_1:


//--------------------- .nv.constant0.triton_poi_fused__native_batch_norm_legit_no_training_convolution_relu_28 --------------------------
	.section	.nv.constant0.triton_poi_fused__native_batch_norm_legit_no_training_convolution_relu_28,"a",@progbits
	.sectionflags	@""
	.align	4
.nv.constant0.triton_poi_fused__native_batch_norm_legit_no_training_convolution_relu_28:
	.zero		588
